//
// Generated by NVIDIA NVVM Compiler
//
// Compiler Build ID: CL-36424714
// Cuda compilation tools, release 13.0, V13.0.88
// Based on NVVM 20.0.0
//

.version 9.0
.target sm_100
.address_size 64

	// .globl	_Z11reduceNomalPfS_
// _ZZ11reduceNomalPfS_E5sdata has been demoted

.visible .entry _Z11reduceNomalPfS_(
	.param .u64 .ptr .align 1 _Z11reduceNomalPfS__param_0,
	.param .u64 .ptr .align 1 _Z11reduceNomalPfS__param_1
)
{
	.reg .pred 	%p<5>;
	.reg .b32 	%r<16>;
	.reg .b32 	%f<6>;
	.reg .b64 	%rd<9>;
	// demoted variable
	.shared .align 4 .b8 _ZZ11reduceNomalPfS_E5sdata[1024];
	ld.param.u64 	%rd2, [_Z11reduceNomalPfS__param_0];
	ld.param.u64 	%rd1, [_Z11reduceNomalPfS__param_1];
	cvta.to.global.u64 	%rd3, %rd2;
	mov.u32 	%r1, %tid.x;
	mov.u32 	%r2, %ntid.x;
	mov.u32 	%r3, %ctaid.x;
	mad.lo.s32 	%r7, %r2, %r3, %r1;
	mul.wide.u32 	%rd4, %r7, 4;
	add.s64 	%rd5, %rd3, %rd4;
	ld.global.f32 	%f1, [%rd5];
	shl.b32 	%r8, %r1, 2;
	mov.u32 	%r9, _ZZ11reduceNomalPfS_E5sdata;
	add.s32 	%r4, %r9, %r8;
	st.shared.f32 	[%r4], %f1;
	bar.sync 	0;
	setp.lt.u32 	%p1, %r2, 2;
	@%p1 bra 	$L__BB0_5;
	mov.b32 	%r15, 1;
$L__BB0_2:
	shl.b32 	%r6, %r15, 1;
	add.s32 	%r11, %r6, -1;
	and.b32  	%r12, %r11, %r1;
	setp.ne.s32 	%p2, %r12, 0;
	@%p2 bra 	$L__BB0_4;
	shl.b32 	%r13, %r15, 2;
	add.s32 	%r14, %r4, %r13;
	ld.shared.f32 	%f2, [%r14];
	ld.shared.f32 	%f3, [%r4];
	add.f32 	%f4, %f2, %f3;
	st.shared.f32 	[%r4], %f4;
$L__BB0_4:
	bar.sync 	0;
	setp.lt.u32 	%p3, %r6, %r2;
	mov.u32 	%r15, %r6;
	@%p3 bra 	$L__BB0_2;
$L__BB0_5:
	setp.ne.s32 	%p4, %r1, 0;
	@%p4 bra 	$L__BB0_7;
	ld.shared.f32 	%f5, [_ZZ11reduceNomalPfS_E5sdata];
	cvta.to.global.u64 	%rd6, %rd1;
	mul.wide.u32 	%rd7, %r3, 4;
	add.s64 	%rd8, %rd6, %rd7;
	st.global.f32 	[%rd8], %f5;
$L__BB0_7:
	ret;

}


// ===== COMPILED SASS (sm_100) =====

	.target	sm_100

	.elftype	@"ET_EXEC"


//--------------------- .note.nv.tkinfo           --------------------------
	.section	.note.nv.tkinfo,"",@"SHT_NOTE"
	.sectionflags	@"SHF_NOTE_NV_TKINFO"
	.tkinfo
        /*0018*/ 	.word	0x00000002
        /*0030*/ 	.string	""
        /*0030*/ 	.string	"ptxas"
        /*0030*/ 	.string	"Cuda compilation tools, release 13.0, V13.0.88"
        /*0030*/ 	.string	"Build cuda_13.0.r13.0/compiler.36424714_0"
        /*0030*/ 	.string	"-arch sm_100 -m 64 "



//--------------------- .note.nv.cuinfo           --------------------------
	.section	.note.nv.cuinfo,"",@"SHT_NOTE"
	.sectionflags	@"SHF_NOTE_NV_CUINFO"
        /*0018*/ 	.short	0x0002
        /*001a*/ 	.short	0x0064
        /*001c*/ 	.short	0x0082
	.zero		2


//--------------------- .nv.info                  --------------------------
	.section	.nv.info,"",@"SHT_CUDA_INFO"
	.align	4


	//----- nvinfo : EIATTR_REGCOUNT
	.align		4
        /*0000*/ 	.byte	0x04, 0x2f
        /*0002*/ 	.short	(.L_1 - .L_0)
	.align		4
.L_0:
        /*0004*/ 	.word	index@(_Z11reduceNomalPfS_)
        /*0008*/ 	.word	0x0000000b


	//----- nvinfo : EIATTR_FRAME_SIZE
	.align		4
.L_1:
        /*000c*/ 	.byte	0x04, 0x11
        /*000e*/ 	.short	(.L_3 - .L_2)
	.align		4
.L_2:
        /*0010*/ 	.word	index@(_Z11reduceNomalPfS_)
        /*0014*/ 	.word	0x00000000


	//----- nvinfo : EIATTR_MIN_STACK_SIZE
	.align		4
.L_3:
        /*0018*/ 	.byte	0x04, 0x12
        /*001a*/ 	.short	(.L_5 - .L_4)
	.align		4
.L_4:
        /*001c*/ 	.word	index@(_Z11reduceNomalPfS_)
        /*0020*/ 	.word	0x00000000
.L_5:


//--------------------- .nv.compat                --------------------------
	.section	.nv.compat,"",@"SHT_CUDA_COMPAT_INFO"
	.align	4
        /*0000*/ 	.byte	0x02, 0x09, 0x00, 0x00, 0x02, 0x02, 0x01, 0x00, 0x02, 0x05, 0x05, 0x00, 0x03, 0x07, 0x01, 0x01
        /*0010*/ 	.byte	0x02, 0x03, 0x00, 0x00, 0x02, 0x06, 0x01, 0x00, 0x04, 0x0b, 0x08, 0x00, 0x09, 0x00, 0x00, 0x00
        /*0020*/ 	.byte	0x00, 0x00, 0x00, 0x00


//--------------------- .nv.info._Z11reduceNomalPfS_ --------------------------
	.section	.nv.info._Z11reduceNomalPfS_,"",@"SHT_CUDA_INFO"
	.sectionflags	@""
	.align	4


	//----- nvinfo : EIATTR_CUDA_API_VERSION
	.align		4
        /*0000*/ 	.byte	0x04, 0x37
        /*0002*/ 	.short	(.L_7 - .L_6)
.L_6:
        /*0004*/ 	.word	0x00000082


	//----- nvinfo : EIATTR_KPARAM_INFO
	.align		4
.L_7:
        /*0008*/ 	.byte	0x04, 0x17
        /*000a*/ 	.short	(.L_9 - .L_8)
.L_8:
        /*000c*/ 	.word	0x00000000
        /*0010*/ 	.short	0x0001
        /*0012*/ 	.short	0x0008
        /*0014*/ 	.byte	0x00, 0xf5, 0x21, 0x00


	//----- nvinfo : EIATTR_KPARAM_INFO
	.align		4
.L_9:
        /*0018*/ 	.byte	0x04, 0x17
        /*001a*/ 	.short	(.L_11 - .L_10)
.L_10:
        /*001c*/ 	.word	0x00000000
        /*0020*/ 	.short	0x0000
        /*0022*/ 	.short	0x0000
        /*0024*/ 	.byte	0x00, 0xf5, 0x21, 0x00


	//----- nvinfo : EIATTR_SPARSE_MMA_MASK
	.align		4
.L_11:
        /*0028*/ 	.byte	0x03, 0x50
        /*002a*/ 	.short	0x0000


	//----- nvinfo : EIATTR_MAXREG_COUNT
	.align		4
        /*002c*/ 	.byte	0x03, 0x1b
        /*002e*/ 	.short	0x00ff


	//----- nvinfo : EIATTR_NUM_BARRIERS
	.align		4
        /*0030*/ 	.byte	0x02, 0x4c
        /*0032*/ 	.byte	0x01
	.zero		1


	//----- nvinfo : EIATTR_MERCURY_ISA_VERSION
	.align		4
        /*0034*/ 	.byte	0x03, 0x5f
        /*0036*/ 	.short	0x0101


	//----- nvinfo : EIATTR_VRC_CTA_INIT_COUNT
	.align		4
        /*0038*/ 	.byte	0x02, 0x4a
	.zero		1
	.zero		1


	//----- nvinfo : EIATTR_EXIT_INSTR_OFFSETS
	.align		4
        /*003c*/ 	.byte	0x04, 0x1c
        /*003e*/ 	.short	(.L_13 - .L_12)


	//   ....[0]....
.L_12:
        /*0040*/ 	.word	0x000001f0


	//   ....[1]....
        /*0044*/ 	.word	0x00000270


	//----- nvinfo : EIATTR_CBANK_PARAM_SIZE
	.align		4
.L_13:
        /*0048*/ 	.byte	0x03, 0x19
        /*004a*/ 	.short	0x0010


	//----- nvinfo : EIATTR_PARAM_CBANK
	.align		4
        /*004c*/ 	.byte	0x04, 0x0a
        /*004e*/ 	.short	(.L_15 - .L_14)
	.align		4
.L_14:
        /*0050*/ 	.word	index@(.nv.constant0._Z11reduceNomalPfS_)
        /*0054*/ 	.short	0x0380
        /*0056*/ 	.short	0x0010


	//----- nvinfo : EIATTR_SW_WAR
	.align		4
.L_15:
        /*0058*/ 	.byte	0x04, 0x36
        /*005a*/ 	.short	(.L_17 - .L_16)
.L_16:
        /*005c*/ 	.word	0x00000008
.L_17:


//--------------------- .nv.callgraph             --------------------------
	.section	.nv.callgraph,"",@"SHT_CUDA_CALLGRAPH"
	.align	4
	.sectionentsize	8
	.align		4
        /*0000*/ 	.word	0x00000000
	.align		4
        /*0004*/ 	.word	0xffffffff
	.align		4
        /*0008*/ 	.word	0x00000000
	.align		4
        /*000c*/ 	.word	0xfffffffe
	.align		4
        /*0010*/ 	.word	0x00000000
	.align		4
        /*0014*/ 	.word	0xfffffffd
	.align		4
        /*0018*/ 	.word	0x00000000
	.align		4
        /*001c*/ 	.word	0xfffffffc


//--------------------- .text._Z11reduceNomalPfS_ --------------------------
	.section	.text._Z11reduceNomalPfS_,"ax",@progbits
	.align	128
        .global         _Z11reduceNomalPfS_
        .type           _Z11reduceNomalPfS_,@function
        .size           _Z11reduceNomalPfS_,(.L_x_3 - _Z11reduceNomalPfS_)
        .other          _Z11reduceNomalPfS_,@"STO_CUDA_ENTRY STV_DEFAULT"
_Z11reduceNomalPfS_:
.text._Z11reduceNomalPfS_:
[----:B------:R-:W-:Y:S01]  /*0000*/  LDC R1, c[0x0][0x37c] ;  /* 0x0000df00ff017b82 */ /* 0x000fe20000000800 */
[----:B------:R-:W0:Y:S07]  /*0010*/  S2R R7, SR_TID.X ;  /* 0x0000000000077919 */ /* 0x000e2e0000002100 */
[----:B------:R-:W1:Y:S01]  /*0020*/  LDC.64 R2, c[0x0][0x380] ;  /* 0x0000e000ff027b82 */ /* 0x000e620000000a00 */
[----:B------:R-:W0:Y:S01]  /*0030*/  LDCU UR8, c[0x0][0x360] ;  /* 0x00006c00ff0877ac */ /* 0x000e220008000800 */
[----:B------:R-:W0:Y:S01]  /*0040*/  S2R R6, SR_CTAID.X ;  /* 0x0000000000067919 */ /* 0x000e220000002500 */
[----:B------:R-:W2:Y:S01]  /*0050*/  LDCU.64 UR6, c[0x0][0x358] ;  /* 0x00006b00ff0677ac */ /* 0x000ea20008000a00 */
[----:B0-----:R-:W-:-:S04]  /*0060*/  IMAD R5, R6, UR8, R7 ;  /* 0x0000000806057c24 */ /* 0x001fc8000f8e0207 */
[----:B-1----:R-:W-:-:S06]  /*0070*/  IMAD.WIDE.U32 R2, R5, 0x4, R2 ;  /* 0x0000000405027825 */ /* 0x002fcc00078e0002 */
[----:B--2---:R-:W2:Y:S01]  /*0080*/  LDG.E R2, desc[UR6][R2.64] ;  /* 0x0000000602027981 */ /* 0x004ea2000c1e1900 */
[----:B------:R-:W0:Y:S01]  /*0090*/  S2UR UR5, SR_CgaCtaId ;  /* 0x00000000000579c3 */ /* 0x000e220000008800 */
[----:B------:R-:W-:Y:S01]  /*00a0*/  UMOV UR4, 0x400 ;  /* 0x0000040000047882 */ /* 0x000fe20000000000 */
[----:B------:R-:W-:Y:S01]  /*00b0*/  UISETP.GE.U32.AND UP0, UPT, UR8, 0x2, UPT ;  /* 0x000000020800788c */ /* 0x000fe2000bf06070 */
[----:B------:R-:W-:Y:S01]  /*00c0*/  ISETP.NE.AND P0, PT, R7, RZ, PT ;  /* 0x000000ff0700720c */ /* 0x000fe20003f05270 */
[----:B0-----:R-:W-:-:S06]  /*00d0*/  ULEA UR4, UR5, UR4, 0x18 ;  /* 0x0000000405047291 */ /* 0x001fcc000f8ec0ff */
[----:B------:R-:W-:-:S05]  /*00e0*/  LEA R5, R7, UR4, 0x2 ;  /* 0x0000000407057c11 */ /* 0x000fca000f8e10ff */
[----:B--2---:R0:W-:Y:S01]  /*00f0*/  STS [R5], R2 ;  /* 0x0000000205007388 */ /* 0x0041e20000000800 */
[----:B------:R-:W-:Y:S06]  /*0100*/  BAR.SYNC.DEFER_BLOCKING 0x0 ;  /* 0x0000000000007b1d */ /* 0x000fec0000010000 */
[----:B------:R-:W-:Y:S05]  /*0110*/  BRA.U !UP0, `(.L_x_0) ;  /* 0x0000000108347547 */ /* 0x000fea000b800000 */
[----:B------:R-:W-:-:S07]  /*0120*/  HFMA2 R0, -RZ, RZ, 0, 5.9604644775390625e-08 ;  /* 0x00000001ff007431 */ /* 0x000fce00000001ff */
.L_x_1:
[----:B------:R-:W-:-:S05]  /*0130*/  SHF.L.U32 R8, R0, 0x1, RZ ;  /* 0x0000000100087819 */ /* 0x000fca00000006ff */
[----:B0-----:R-:W-:-:S05]  /*0140*/  VIADD R2, R8, 0xffffffff ;  /* 0xffffffff08027836 */ /* 0x001fca0000000000 */
[----:B------:R-:W-:-:S13]  /*0150*/  LOP3.LUT P1, RZ, R2, R7, RZ, 0xc0, !PT ;  /* 0x0000000702ff7212 */ /* 0x000fda000782c0ff */
[----:B------:R-:W-:Y:S01]  /*0160*/  @!P1 LEA R2, R0, R5, 0x2 ;  /* 0x0000000500029211 */ /* 0x000fe200078e10ff */
[----:B------:R-:W-:Y:S01]  /*0170*/  @!P1 LDS R3, [R5] ;  /* 0x0000000005039984 */ /* 0x000fe20000000800 */
[----:B------:R-:W-:-:S04]  /*0180*/  IMAD.MOV.U32 R0, RZ, RZ, R8 ;  /* 0x000000ffff007224 */ /* 0x000fc800078e0008 */
[----:B------:R-:W0:Y:S02]  /*0190*/  @!P1 LDS R2, [R2] ;  /* 0x0000000002029984 */ /* 0x000e240000000800 */
[----:B0-----:R-:W-:-:S05]  /*01a0*/  @!P1 FADD R4, R2, R3 ;  /* 0x0000000302049221 */ /* 0x001fca0000000000 */
[----:B------:R1:W-:Y:S01]  /*01b0*/  @!P1 STS [R5], R4 ;  /* 0x0000000405009388 */ /* 0x0003e20000000800 */
[----:B------:R-:W-:Y:S01]  /*01c0*/  BAR.SYNC.DEFER_BLOCKING 0x0 ;  /* 0x0000000000007b1d */ /* 0x000fe20000010000 */
[----:B------:R-:W-:-:S13]  /*01d0*/  ISETP.GE.U32.AND P1, PT, R8, UR8, PT ;  /* 0x0000000808007c0c */ /* 0x000fda000bf26070 */
[----:B-1----:R-:W-:Y:S05]  /*01e0*/  @!P1 BRA `(.L_x_1) ;  /* 0xfffffffc00d09947 */ /* 0x002fea000383ffff */
.L_x_0:
[----:B------:R-:W-:Y:S05]  /*01f0*/  @P0 EXIT ;  /* 0x000000000000094d */ /* 0x000fea0003800000 */
[----:B------:R-:W1:Y:S01]  /*0200*/  S2UR UR5, SR_CgaCtaId ;  /* 0x00000000000579c3 */ /* 0x000e620000008800 */
[----:B------:R-:W-:-:S07]  /*0210*/  UMOV UR4, 0x400 ;  /* 0x0000040000047882 */ /* 0x000fce0000000000 */
[----:B0-----:R-:W0:Y:S01]  /*0220*/  LDC.64 R2, c[0x0][0x388] ;  /* 0x0000e200ff027b82 */ /* 0x001e220000000a00 */
[----:B-1----:R-:W-:Y:S01]  /*0230*/  ULEA UR4, UR5, UR4, 0x18 ;  /* 0x0000000405047291 */ /* 0x002fe2000f8ec0ff */
[----:B0-----:R-:W-:-:S08]  /*0240*/  IMAD.WIDE.U32 R2, R6, 0x4, R2 ;  /* 0x0000000406027825 */ /* 0x001fd000078e0002 */
[----:B------:R-:W0:Y:S04]  /*0250*/  LDS R5, [UR4] ;  /* 0x00000004ff057984 */ /* 0x000e280008000800 */
[----:B0-----:R-:W-:Y:S01]  /*0260*/  STG.E desc[UR6][R2.64], R5 ;  /* 0x0000000502007986 */ /* 0x001fe2000c101906 */
[----:B------:R-:W-:Y:S05]  /*0270*/  EXIT ;  /* 0x000000000000794d */ /* 0x000fea0003800000 */
.L_x_2:
[----:B------:R-:W-:-:S00]  /*0280*/  BRA `(.L_x_2) ;  /* 0xfffffffc00fc7947 */ /* 0x000fc0000383ffff */
[----:B------:R-:W-:-:S00]  /*0290*/  NOP ;  /* 0x0000000000007918 */ /* 0x000fc00000000000 */
        /* <DEDUP_REMOVED lines=14> */
.L_x_3:


//--------------------- .nv.shared._Z11reduceNomalPfS_ --------------------------
	.section	.nv.shared._Z11reduceNomalPfS_,"aw",@nobits
	.sectionflags	@""
	.align	4
.nv.shared._Z11reduceNomalPfS_:
	.zero		2048


//--------------------- .nv.shared.reserved.0     --------------------------
	.section	.nv.shared.reserved.0,"aw",@nobits
	.weak		__nv_reservedSMEM_offset_0_alias
	.size		__nv_reservedSMEM_offset_0_alias, 0, 64
	.other		__nv_reservedSMEM_offset_0_alias,@"STO_CUDA_RESERVED_SHARED STV_DEFAULT"
__nv_reservedSMEM_offset_0_alias:
	.zero		0
	.zero		64


//--------------------- .nv.constant0._Z11reduceNomalPfS_ --------------------------
	.section	.nv.constant0._Z11reduceNomalPfS_,"a",@progbits
	.sectionflags	@""
	.align	4
.nv.constant0._Z11reduceNomalPfS_:
	.zero		912


//--------------------- SYMBOLS --------------------------

	.type		.nv.reservedSmem.offset0,@object
	.size		.nv.reservedSmem.offset0,0x4
	.type		.nv.reservedSmem.cap,@object
	.size		.nv.reservedSmem.cap,0x4
